	.headerflags	@"EF_CUDA_TEXMODE_UNIFIED EF_CUDA_64BIT_ADDRESS EF_CUDA_ACCELERATORS EF_CUDA_SM90 EF_CUDA_VIRTUAL_SM(EF_CUDA_SM90)"
	.elftype	@"ET_EXEC"


//--------------------- .nv.info                  --------------------------
	.section	.nv.info,"",@"SHT_CUDA_INFO"
	.align	4


	//----- nvinfo : EIATTR_REGCOUNT
	.align		4
        /*0000*/ 	.byte	0x04, 0x2f
        /*0002*/ 	.short	(.L_1 - .L_0)
	.align		4
.L_0:
        /*0004*/ 	.word	index@(triton_poi_fused_7)
        /*0008*/ 	.word	0x0000001d


	//----- nvinfo : EIATTR_MIN_STACK_SIZE
	.align		4
.L_1:
        /*000c*/ 	.byte	0x04, 0x12
        /*000e*/ 	.short	(.L_3 - .L_2)
	.align		4
.L_2:
        /*0010*/ 	.word	index@(triton_poi_fused_7)
        /*0014*/ 	.word	0x00000000


	//----- nvinfo : EIATTR_FRAME_SIZE
	.align		4
.L_3:
        /*0018*/ 	.byte	0x04, 0x11
        /*001a*/ 	.short	(.L_5 - .L_4)
	.align		4
.L_4:
        /*001c*/ 	.word	index@(triton_poi_fused_7)
        /*0020*/ 	.word	0x00000000


	//----- nvinfo : EIATTR_MIN_STACK_SIZE
	.align		4
.L_5:
        /*0024*/ 	.byte	0x04, 0x12
        /*0026*/ 	.short	(.L_7 - .L_6)
	.align		4
.L_6:
        /*0028*/ 	.word	index@(triton_poi_fused_7)
        /*002c*/ 	.word	0x00000000
.L_7:


//--------------------- .nv.info.triton_poi_fused_7 --------------------------
	.section	.nv.info.triton_poi_fused_7,"",@"SHT_CUDA_INFO"
	.sectionflags	@""
	.align	4


	//----- nvinfo : EIATTR_CUDA_API_VERSION
	.align		4
        /*0000*/ 	.byte	0x04, 0x37
        /*0002*/ 	.short	(.L_9 - .L_8)
.L_8:
        /*0004*/ 	.word	0x0000007c


	//----- nvinfo : EIATTR_KPARAM_INFO
	.align		4
.L_9:
        /*0008*/ 	.byte	0x04, 0x17
        /*000a*/ 	.short	(.L_11 - .L_10)
.L_10:
        /*000c*/ 	.word	0x00000000
        /*0010*/ 	.short	0x0003
        /*0012*/ 	.short	0x0014
        /*0014*/ 	.byte	0x00, 0xf0, 0x11, 0x00


	//----- nvinfo : EIATTR_KPARAM_INFO
	.align		4
.L_11:
        /*0018*/ 	.byte	0x04, 0x17
        /*001a*/ 	.short	(.L_13 - .L_12)
.L_12:
        /*001c*/ 	.word	0x00000000
        /*0020*/ 	.short	0x0002
        /*0022*/ 	.short	0x0010
        /*0024*/ 	.byte	0x00, 0xf0, 0x11, 0x00


	//----- nvinfo : EIATTR_KPARAM_INFO
	.align		4
.L_13:
        /*0028*/ 	.byte	0x04, 0x17
        /*002a*/ 	.short	(.L_15 - .L_14)
.L_14:
        /*002c*/ 	.word	0x00000000
        /*0030*/ 	.short	0x0001
        /*0032*/ 	.short	0x0008
        /*0034*/ 	.byte	0x00, 0xf4, 0x21, 0x00


	//----- nvinfo : EIATTR_KPARAM_INFO
	.align		4
.L_15:
        /*0038*/ 	.byte	0x04, 0x17
        /*003a*/ 	.short	(.L_17 - .L_16)
.L_16:
        /*003c*/ 	.word	0x00000000
        /*0040*/ 	.short	0x0000
        /*0042*/ 	.short	0x0000
        /*0044*/ 	.byte	0x00, 0xf4, 0x21, 0x00


	//----- nvinfo : EIATTR_SPARSE_MMA_MASK
	.align		4
.L_17:
        /*0048*/ 	.byte	0x03, 0x50
        /*004a*/ 	.short	0x0000


	//----- nvinfo : EIATTR_MAXREG_COUNT
	.align		4
        /*004c*/ 	.byte	0x03, 0x1b
        /*004e*/ 	.short	0x00ff


	//----- nvinfo : EIATTR_EXIT_INSTR_OFFSETS
	.align		4
        /*0050*/ 	.byte	0x04, 0x1c
        /*0052*/ 	.short	(.L_19 - .L_18)


	//   ....[0]....
.L_18:
        /*0054*/ 	.word	0x00000690


	//   ....[1]....
        /*0058*/ 	.word	0x000006e0


	//----- nvinfo : EIATTR_REQNTID
	.align		4
.L_19:
        /*005c*/ 	.byte	0x04, 0x10
        /*005e*/ 	.short	(.L_21 - .L_20)
.L_20:
        /*0060*/ 	.word	0x00000080
        /*0064*/ 	.word	0x00000001
        /*0068*/ 	.word	0x00000001


	//----- nvinfo : EIATTR_CBANK_PARAM_SIZE
	.align		4
.L_21:
        /*006c*/ 	.byte	0x03, 0x19
        /*006e*/ 	.short	0x0018


	//----- nvinfo : EIATTR_PARAM_CBANK
	.align		4
        /*0070*/ 	.byte	0x04, 0x0a
        /*0072*/ 	.short	(.L_23 - .L_22)
	.align		4
.L_22:
        /*0074*/ 	.word	index@(.nv.constant0.triton_poi_fused_7)
        /*0078*/ 	.short	0x0210
        /*007a*/ 	.short	0x0018


	//----- nvinfo : EIATTR_SW_WAR
	.align		4
.L_23:
        /*007c*/ 	.byte	0x04, 0x36
        /*007e*/ 	.short	(.L_25 - .L_24)
.L_24:
        /*0080*/ 	.word	0x00000008
.L_25:


//--------------------- .nv.callgraph             --------------------------
	.section	.nv.callgraph,"",@"SHT_CUDA_CALLGRAPH"
	.align	4
	.sectionentsize	8
	.align		4
        /*0000*/ 	.word	0x00000000
	.align		4
        /*0004*/ 	.word	0xffffffff
	.align		4
        /*0008*/ 	.word	0x00000000
	.align		4
        /*000c*/ 	.word	0xfffffffe
	.align		4
        /*0010*/ 	.word	0x00000000
	.align		4
        /*0014*/ 	.word	0xfffffffd
	.align		4
        /*0018*/ 	.word	0x00000000
	.align		4
        /*001c*/ 	.word	0xfffffffc


//--------------------- .text.triton_poi_fused_7  --------------------------
	.section	.text.triton_poi_fused_7,"ax",@progbits
	.sectionflags	@"SHF_BARRIERS=1"
	.align	128
        .global         triton_poi_fused_7
        .type           triton_poi_fused_7,@function
        .size           triton_poi_fused_7,(.L_x_1 - triton_poi_fused_7)
        .other          triton_poi_fused_7,@"STO_CUDA_ENTRY STV_DEFAULT"
triton_poi_fused_7:
.text.triton_poi_fused_7:
[----:B------:R-:W0:Y:S01]  /*0000*/  LDC R1, c[0x0][0x28] ;  /* 0x00000a00ff017b82 */ /* 0x000e220000000800 */
[----:B------:R-:W1:Y:S07]  /*0010*/  S2R R0, SR_TID.X ;  /* 0x0000000000007919 */ /* 0x000e6e0000002100 */
[----:B------:R-:W2:Y:S01]  /*0020*/  LDC.64 R14, c[0x0][0x210] ;  /* 0x00008400ff0e7b82 */ /* 0x000ea20000000a00 */
[----:B------:R-:W-:Y:S01]  /*0030*/  IMAD.MOV.U32 R18, RZ, RZ, RZ ;  /* 0x000000ffff127224 */ /* 0x000fe200078e00ff */
[----:B------:R-:W-:Y:S01]  /*0040*/  ULDC.64 UR6, c[0x0][0x208] ;  /* 0x0000820000067ab9 */ /* 0x000fe20000000a00 */
[----:B------:R-:W3:Y:S01]  /*0050*/  S2R R17, SR_CTAID.X ;  /* 0x0000000000117919 */ /* 0x000ee20000002500 */
[----:B------:R-:W4:Y:S01]  /*0060*/  S2R R16, SR_CTAID.Y ;  /* 0x0000000000107919 */ /* 0x000f220000002600 */
[----:B-1----:R-:W-:Y:S01]  /*0070*/  SHF.R.U32.HI R19, RZ, 0x3, R0 ;  /* 0x00000003ff137819 */ /* 0x002fe20000011600 */
[----:B---3--:R-:W-:-:S03]  /*0080*/  IMAD.SHL.U32 R17, R17, 0x8, RZ ;  /* 0x0000000811117824 */ /* 0x008fc600078e00ff */
[----:B------:R-:W-:Y:S01]  /*0090*/  SGXT.U32 R19, R19, 0x4 ;  /* 0x000000041313781a */ /* 0x000fe20000000000 */
[----:B----4-:R-:W-:Y:S01]  /*00a0*/  IMAD.SHL.U32 R16, R16, 0x80, RZ ;  /* 0x0000008010107824 */ /* 0x010fe200078e00ff */
[----:B------:R-:W-:-:S04]  /*00b0*/  LOP3.LUT R3, R17, 0x7, R0, 0xf8, !PT ;  /* 0x0000000711037812 */ /* 0x000fc800078ef800 */
[----:B------:R-:W-:Y:S02]  /*00c0*/  LOP3.LUT R2, R16, R19, RZ, 0xfc, !PT ;  /* 0x0000001310027212 */ /* 0x000fe400078efcff */
[----:B------:R-:W-:Y:S02]  /*00d0*/  ISETP.GE.AND P0, PT, R3, 0x5, PT ;  /* 0x000000050300780c */ /* 0x000fe40003f06270 */
[----:B------:R-:W-:Y:S01]  /*00e0*/  LOP3.LUT R4, R16, 0x10, R19, 0xfe, !PT ;  /* 0x0000001010047812 */ /* 0x000fe200078efe13 */
[C---:B------:R-:W-:Y:S01]  /*00f0*/  IMAD R5, R2.reuse, 0x5, R3 ;  /* 0x0000000502057824 */ /* 0x040fe200078e0203 */
[----:B------:R-:W-:Y:S02]  /*0100*/  ISETP.LT.AND P1, PT, R2, 0x240, !P0 ;  /* 0x000002400200780c */ /* 0x000fe40004721270 */
[----:B------:R-:W-:Y:S01]  /*0110*/  ISETP.LT.AND P2, PT, R4, 0x240, !P0 ;  /* 0x000002400400780c */ /* 0x000fe20004741270 */
[----:B------:R-:W-:Y:S01]  /*0120*/  VIADD R3, R5, 0x50 ;  /* 0x0000005005037836 */ /* 0x000fe20000000000 */
[----:B------:R-:W-:-:S02]  /*0130*/  LOP3.LUT R2, R16, 0x20, R19, 0xfe, !PT ;  /* 0x0000002010027812 */ /* 0x000fc400078efe13 */
[----:B------:R-:W-:Y:S02]  /*0140*/  LOP3.LUT R4, R16, 0x30, R19, 0xfe, !PT ;  /* 0x0000003010047812 */ /* 0x000fe400078efe13 */
[----:B------:R-:W-:Y:S02]  /*0150*/  LOP3.LUT R6, R16, 0x40, R19, 0xfe, !PT ;  /* 0x0000004010067812 */ /* 0x000fe400078efe13 */
[----:B------:R-:W-:Y:S01]  /*0160*/  ISETP.LT.AND P6, PT, R2, 0x240, !P0 ;  /* 0x000002400200780c */ /* 0x000fe200047c1270 */
[----:B--2---:R-:W-:Y:S01]  /*0170*/  IMAD.WIDE R2, R3, 0x4, R14 ;  /* 0x0000000403027825 */ /* 0x004fe200078e020e */
[----:B------:R-:W-:Y:S02]  /*0180*/  ISETP.LT.AND P5, PT, R4, 0x240, !P0 ;  /* 0x000002400400780c */ /* 0x000fe400047a1270 */
[----:B------:R-:W-:Y:S02]  /*0190*/  ISETP.LT.AND P4, PT, R6, 0x240, !P0 ;  /* 0x000002400600780c */ /* 0x000fe40004781270 */
[----:B------:R-:W-:Y:S01]  /*01a0*/  LOP3.LUT R4, R16, 0x50, R19, 0xfe, !PT ;  /* 0x0000005010047812 */ /* 0x000fe200078efe13 */
[----:B------:R1:W2:Y:S01]  /*01b0*/  @P2 LDG.E.EL R18, desc[UR6][R2.64] ;  /* 0x0000000602122981 */ /* 0x0002a2000c2e1900 */
[----:B------:R-:W-:-:S02]  /*01c0*/  LOP3.LUT R6, R16, 0x60, R19, 0xfe, !PT ;  /* 0x0000006010067812 */ /* 0x000fc400078efe13 */
[----:B------:R-:W-:Y:S02]  /*01d0*/  LOP3.LUT R7, R16, 0x70, R19, 0xfe, !PT ;  /* 0x0000007010077812 */ /* 0x000fe400078efe13 */
[----:B------:R-:W-:Y:S02]  /*01e0*/  ISETP.LT.AND P3, PT, R4, 0x240, !P0 ;  /* 0x000002400400780c */ /* 0x000fe40004761270 */
[----:B------:R-:W-:Y:S02]  /*01f0*/  ISETP.LT.AND P2, PT, R6, 0x240, !P0 ;  /* 0x000002400600780c */ /* 0x000fe40004741270 */
[----:B------:R-:W-:Y:S01]  /*0200*/  ISETP.LT.AND P0, PT, R7, 0x240, !P0 ;  /* 0x000002400700780c */ /* 0x000fe20004701270 */
[C---:B------:R-:W-:Y:S02]  /*0210*/  VIADD R7, R5.reuse, 0xa0 ;  /* 0x000000a005077836 */ /* 0x040fe40000000000 */
[C---:B------:R-:W-:Y:S02]  /*0220*/  VIADD R9, R5.reuse, 0xf0 ;  /* 0x000000f005097836 */ /* 0x040fe40000000000 */
[----:B------:R-:W-:-:S02]  /*0230*/  VIADD R11, R5, 0x140 ;  /* 0x00000140050b7836 */ /* 0x000fc40000000000 */
[C---:B------:R-:W-:Y:S02]  /*0240*/  VIADD R13, R5.reuse, 0x190 ;  /* 0x00000190050d7836 */ /* 0x040fe40000000000 */
[C---:B------:R-:W-:Y:S02]  /*0250*/  VIADD R23, R5.reuse, 0x1e0 ;  /* 0x000001e005177836 */ /* 0x040fe40000000000 */
[C---:B------:R-:W-:Y:S02]  /*0260*/  VIADD R25, R5.reuse, 0x230 ;  /* 0x0000023005197836 */ /* 0x040fe40000000000 */
[----:B-1----:R-:W-:-:S04]  /*0270*/  IMAD.WIDE R2, R5, 0x4, R14 ;  /* 0x0000000405027825 */ /* 0x002fc800078e020e */
[----:B------:R-:W-:-:S04]  /*0280*/  IMAD.WIDE R4, R7, 0x4, R14 ;  /* 0x0000000407047825 */ /* 0x000fc800078e020e */
[----:B------:R-:W-:-:S04]  /*0290*/  IMAD.WIDE R6, R9, 0x4, R14 ;  /* 0x0000000409067825 */ /* 0x000fc800078e020e */
[----:B------:R-:W-:Y:S01]  /*02a0*/  IMAD.WIDE R8, R11, 0x4, R14 ;  /* 0x000000040b087825 */ /* 0x000fe200078e020e */
[----:B------:R-:W-:-:S03]  /*02b0*/  CS2R R20, SRZ ;  /* 0x0000000000147805 */ /* 0x000fc6000001ff00 */
[----:B------:R-:W-:-:S03]  /*02c0*/  IMAD.WIDE R10, R13, 0x4, R14 ;  /* 0x000000040d0a7825 */ /* 0x000fc600078e020e */
[----:B------:R-:W3:Y:S01]  /*02d0*/  @P5 LDG.E.EL R20, desc[UR6][R6.64] ;  /* 0x0000000606145981 */ /* 0x000ee2000c2e1900 */
[----:B------:R-:W-:-:S03]  /*02e0*/  IMAD.WIDE R12, R23, 0x4, R14 ;  /* 0x00000004170c7825 */ /* 0x000fc600078e020e */
[----:B------:R-:W4:Y:S01]  /*02f0*/  @P4 LDG.E.EL R21, desc[UR6][R8.64] ;  /* 0x0000000608154981 */ /* 0x000f22000c2e1900 */
[----:B------:R-:W-:Y:S01]  /*0300*/  IMAD.WIDE R14, R25, 0x4, R14 ;  /* 0x00000004190e7825 */ /* 0x000fe200078e020e */
[----:B------:R-:W-:-:S03]  /*0310*/  CS2R R24, SRZ ;  /* 0x0000000000187805 */ /* 0x000fc6000001ff00 */
[----:B------:R-:W-:Y:S02]  /*0320*/  IMAD.MOV.U32 R22, RZ, RZ, RZ ;  /* 0x000000ffff167224 */ /* 0x000fe400078e00ff */
[----:B------:R-:W-:Y:S01]  /*0330*/  IMAD.MOV.U32 R23, RZ, RZ, RZ ;  /* 0x000000ffff177224 */ /* 0x000fe200078e00ff */
[----:B------:R-:W5:Y:S01]  /*0340*/  @P1 LDG.E.EL R25, desc[UR6][R2.64] ;  /* 0x0000000602191981 */ /* 0x000f62000c2e1900 */
[----:B------:R-:W-:-:S03]  /*0350*/  IMAD.MOV.U32 R26, RZ, RZ, RZ ;  /* 0x000000ffff1a7224 */ /* 0x000fc600078e00ff */
[----:B------:R1:W5:Y:S04]  /*0360*/  @P6 LDG.E.EL R22, desc[UR6][R4.64] ;  /* 0x0000000604166981 */ /* 0x000368000c2e1900 */
[----:B------:R1:W5:Y:S04]  /*0370*/  @P3 LDG.E.EL R23, desc[UR6][R10.64] ;  /* 0x000000060a173981 */ /* 0x000368000c2e1900 */
[----:B------:R1:W5:Y:S04]  /*0380*/  @P2 LDG.E.EL R26, desc[UR6][R12.64] ;  /* 0x000000060c1a2981 */ /* 0x000368000c2e1900 */
[----:B------:R-:W5:Y:S01]  /*0390*/  @P0 LDG.E.EL R24, desc[UR6][R14.64] ;  /* 0x000000060e180981 */ /* 0x000f62000c2e1900 */
[----:B01----:R-:W0:Y:S01]  /*03a0*/  S2R R5, SR_TID.X ;  /* 0x0000000000057919 */ /* 0x003e220000002100 */
[----:B------:R-:W1:Y:S01]  /*03b0*/  S2UR UR5, SR_CgaCtaId ;  /* 0x00000000000579c3 */ /* 0x000e620000008800 */
[----:B------:R-:W-:Y:S01]  /*03c0*/  UMOV UR4, 0x400 ;  /* 0x0000040000047882 */ /* 0x000fe20000000000 */
[----:B------:R-:W-:-:S02]  /*03d0*/  IMAD.SHL.U32 R3, R0, 0x4, RZ ;  /* 0x0000000400037824 */ /* 0x000fc400078e00ff */
[----:B0-----:R-:W-:-:S05]  /*03e0*/  IMAD.SHL.U32 R4, R5, 0x80, RZ ;  /* 0x0000008005047824 */ /* 0x001fca00078e00ff */
[----:B------:R-:W-:Y:S01]  /*03f0*/  LOP3.LUT R4, R4, 0x380, RZ, 0xc0, !PT ;  /* 0x0000038004047812 */ /* 0x000fe200078ec0ff */
[----:B-1----:R-:W-:-:S03]  /*0400*/  UPRMT UR4, UR5, 0x654, UR4 ;  /* 0x0000065405047896 */ /* 0x002fc60008000004 */
[----:B------:R-:W-:-:S04]  /*0410*/  LOP3.LUT R19, R4, R19, RZ, 0xfc, !PT ;  /* 0x0000001304137212 */ /* 0x000fc800078efcff */
[----:B------:R-:W-:-:S04]  /*0420*/  LEA.HI R19, R4, R19, RZ, 0x1b ;  /* 0x0000001304137211 */ /* 0x000fc800078fd8ff */
[----:B------:R-:W-:Y:S02]  /*0430*/  LEA R19, R19, UR4, 0x2 ;  /* 0x0000000413137c11 */ /* 0x000fe4000f8e10ff */
[----:B------:R-:W-:Y:S02]  /*0440*/  SHF.R.U32.HI R5, RZ, 0x3, R5 ;  /* 0x00000003ff057819 */ /* 0x000fe40000011605 */
[----:B------:R-:W-:Y:S02]  /*0450*/  LOP3.LUT R8, R3, 0x1fc, RZ, 0xc0, !PT ;  /* 0x000001fc03087812 */ /* 0x000fe400078ec0ff */
[----:B------:R-:W-:-:S05]  /*0460*/  LOP3.LUT R5, R5, 0xc, RZ, 0xc0, !PT ;  /* 0x0000000c05057812 */ /* 0x000fca00078ec0ff */
[----:B------:R-:W-:-:S05]  /*0470*/  IMAD.IADD R5, R8, 0x1, R5 ;  /* 0x0000000108057824 */ /* 0x000fca00078e0205 */
[----:B------:R-:W-:Y:S02]  /*0480*/  LEA R5, R5, UR4, 0x2 ;  /* 0x0000000405057c11 */ /* 0x000fe4000f8e10ff */
[----:B------:R-:W-:Y:S02]  /*0490*/  LOP3.LUT R16, R16, 0x7c, R3, 0xf8, !PT ;  /* 0x0000007c10107812 */ /* 0x000fe400078ef803 */
[----:B------:R-:W0:Y:S03]  /*04a0*/  LDC.64 R2, c[0x0][0x218] ;  /* 0x00008600ff027b82 */ /* 0x000e260000000a00 */
[----:B------:R-:W-:Y:S01]  /*04b0*/  IMAD.HI R9, R16, 0x2aaaaaab, RZ ;  /* 0x2aaaaaab10097827 */ /* 0x000fe200078e02ff */
[----:B------:R-:W-:-:S04]  /*04c0*/  SHF.R.U32.HI R0, RZ, 0x5, R0 ;  /* 0x00000005ff007819 */ /* 0x000fc80000011600 */
[----:B------:R-:W-:Y:S02]  /*04d0*/  SHF.R.U32.HI R10, RZ, 0x1f, R9 ;  /* 0x0000001fff0a7819 */ /* 0x000fe40000011609 */
[----:B------:R-:W-:Y:S02]  /*04e0*/  SGXT.U32 R0, R0, 0x2 ;  /* 0x000000020000781a */ /* 0x000fe40000000000 */
[----:B------:R-:W-:Y:S02]  /*04f0*/  LEA.HI.SX32 R9, R9, R10, 0x1e ;  /* 0x0000000a09097211 */ /* 0x000fe400078ff2ff */
[----:B------:R-:W-:-:S03]  /*0500*/  LOP3.LUT R0, R17, R0, RZ, 0xfc, !PT ;  /* 0x0000000011007212 */ /* 0x000fc600078efcff */
[C---:B------:R-:W-:Y:S01]  /*0510*/  IMAD R10, R9.reuse, -0x18, R16 ;  /* 0xffffffe8090a7824 */ /* 0x040fe200078e0210 */
[----:B------:R-:W-:Y:S02]  /*0520*/  LOP3.LUT R11, R8, 0x200, RZ, 0xfc, !PT ;  /* 0x00000200080b7812 */ /* 0x000fe400078efcff */
[----:B------:R-:W-:Y:S01]  /*0530*/  ISETP.GE.AND P0, PT, R16, 0x240, PT ;  /* 0x000002401000780c */ /* 0x000fe20003f06270 */
[----:B------:R-:W-:Y:S01]  /*0540*/  IMAD R9, R9, 0x78, R10 ;  /* 0x0000007809097824 */ /* 0x000fe200078e020a */
[C---:B------:R-:W-:Y:S02]  /*0550*/  LOP3.LUT R10, R0.reuse, 0x4, RZ, 0xfc, !PT ;  /* 0x00000004000a7812 */ /* 0x040fe400078efcff */
[----:B------:R-:W-:Y:S02]  /*0560*/  SHF.R.U32.HI R11, RZ, 0x5, R11 ;  /* 0x00000005ff0b7819 */ /* 0x000fe4000001160b */
[----:B------:R-:W-:Y:S02]  /*0570*/  ISETP.LT.AND P1, PT, R0, 0x5, !P0 ;  /* 0x000000050000780c */ /* 0x000fe40004721270 */
[----:B------:R-:W-:-:S02]  /*0580*/  ISETP.LT.AND P0, PT, R10, 0x5, !P0 ;  /* 0x000000050a00780c */ /* 0x000fc40004701270 */
[----:B------:R-:W-:Y:S01]  /*0590*/  LOP3.LUT R13, R11, 0x1c, RZ, 0xc0, !PT ;  /* 0x0000001c0b0d7812 */ /* 0x000fe200078ec0ff */
[----:B------:R-:W-:-:S04]  /*05a0*/  IMAD R11, R0, 0x18, R9 ;  /* 0x00000018000b7824 */ /* 0x000fc800078e0209 */
[----:B------:R-:W-:Y:S02]  /*05b0*/  IMAD.IADD R13, R8, 0x1, R13 ;  /* 0x00000001080d7824 */ /* 0x000fe400078e020d */
[----:B0-----:R-:W-:-:S03]  /*05c0*/  IMAD.WIDE R8, R11, 0x4, R2 ;  /* 0x000000040b087825 */ /* 0x001fc600078e0202 */
[----:B------:R-:W-:Y:S01]  /*05d0*/  LEA R13, R13, UR4, 0x2 ;  /* 0x000000040d0d7c11 */ /* 0x000fe2000f8e10ff */
[----:B--2---:R-:W-:Y:S04]  /*05e0*/  STS [R19+0x40], R18 ;  /* 0x0000401213007388 */ /* 0x004fe80000000800 */
[----:B---3--:R-:W-:Y:S04]  /*05f0*/  STS [R19+0xc0], R20 ;  /* 0x0000c01413007388 */ /* 0x008fe80000000800 */
[----:B----4-:R-:W-:Y:S04]  /*0600*/  STS [R19+0x100], R21 ;  /* 0x0001001513007388 */ /* 0x010fe80000000800 */
[----:B-----5:R-:W-:Y:S04]  /*0610*/  STS [R19], R25 ;  /* 0x0000001913007388 */ /* 0x020fe80000000800 */
[----:B------:R-:W-:Y:S04]  /*0620*/  STS [R19+0x80], R22 ;  /* 0x0000801613007388 */ /* 0x000fe80000000800 */
[----:B------:R-:W-:Y:S04]  /*0630*/  STS [R19+0x140], R23 ;  /* 0x0001401713007388 */ /* 0x000fe80000000800 */
[----:B------:R-:W-:Y:S04]  /*0640*/  STS [R19+0x180], R26 ;  /* 0x0001801a13007388 */ /* 0x000fe80000000800 */
[----:B------:R-:W-:Y:S01]  /*0650*/  STS [R19+0x1c0], R24 ;  /* 0x0001c01813007388 */ /* 0x000fe20000000800 */
[----:B------:R-:W-:Y:S06]  /*0660*/  BAR.SYNC.DEFER_BLOCKING 0x0 ;  /* 0x0000000000007b1d */ /* 0x000fec0000010000 */
[----:B------:R-:W0:Y:S04]  /*0670*/  LDS.128 R4, [R5] ;  /* 0x0000000005047984 */ /* 0x000e280000000c00 */
[----:B0-----:R0:W-:Y:S02]  /*0680*/  @P1 STG.E.128 desc[UR6][R8.64], R4 ;  /* 0x0000000408001986 */ /* 0x0011e4000c101d06 */
[----:B0-----:R-:W-:Y:S05]  /*0690*/  @!P0 EXIT ;  /* 0x000000000000894d */ /* 0x001fea0003800000 */
[----:B------:R-:W0:Y:S01]  /*06a0*/  LDS.128 R12, [R13+0x800] ;  /* 0x000800000d0c7984 */ /* 0x000e220000000c00 */
[----:B------:R-:W-:-:S04]  /*06b0*/  VIADD R11, R11, 0x60 ;  /* 0x000000600b0b7836 */ /* 0x000fc80000000000 */
[----:B------:R-:W-:-:S05]  /*06c0*/  IMAD.WIDE R2, R11, 0x4, R2 ;  /* 0x000000040b027825 */ /* 0x000fca00078e0202 */
[----:B0-----:R-:W-:Y:S01]  /*06d0*/  STG.E.128 desc[UR6][R2.64], R12 ;  /* 0x0000000c02007986 */ /* 0x001fe2000c101d06 */
[----:B------:R-:W-:Y:S05]  /*06e0*/  EXIT ;  /* 0x000000000000794d */ /* 0x000fea0003800000 */
.L_x_0:
[----:B------:R-:W-:-:S00]  /*06f0*/  BRA `(.L_x_0) ;  /* 0xfffffffc00fc7947 */ /* 0x000fc0000383ffff */
[----:B------:R-:W-:-:S00]  /*0700*/  NOP ;  /* 0x0000000000007918 */ /* 0x000fc00000000000 */
[----:B------:R-:W-:-:S00]  /*0710*/  NOP ;  /* 0x0000000000007918 */ /* 0x000fc00000000000 */
[----:B------:R-:W-:-:S00]  /*0720*/  NOP ;  /* 0x0000000000007918 */ /* 0x000fc00000000000 */
[----:B------:R-:W-:-:S00]  /*0730*/  NOP ;  /* 0x0000000000007918 */ /* 0x000fc00000000000 */
[----:B------:R-:W-:-:S00]  /*0740*/  NOP ;  /* 0x0000000000007918 */ /* 0x000fc00000000000 */
[----:B------:R-:W-:-:S00]  /*0750*/  NOP ;  /* 0x0000000000007918 */ /* 0x000fc00000000000 */
[----:B------:R-:W-:-:S00]  /*0760*/  NOP ;  /* 0x0000000000007918 */ /* 0x000fc00000000000 */
[----:B------:R-:W-:-:S00]  /*0770*/  NOP ;  /* 0x0000000000007918 */ /* 0x000fc00000000000 */
.L_x_1:


//--------------------- .nv.shared.triton_poi_fused_7 --------------------------
	.section	.nv.shared.triton_poi_fused_7,"aw",@nobits
	.sectionflags	@""
	.align	16
	.zero		1024


//--------------------- .nv.constant0.triton_poi_fused_7 --------------------------
	.section	.nv.constant0.triton_poi_fused_7,"a",@progbits
	.sectionflags	@""
	.align	4
.nv.constant0.triton_poi_fused_7:
	.zero		552
